//
// Generated by NVIDIA NVVM Compiler
//
// Compiler Build ID: CL-36424714
// Cuda compilation tools, release 13.0, V13.0.88
// Based on NVVM 20.0.0
//

.version 9.0
.target sm_100
.address_size 64

	// .globl	_Z10reduceGmemPiS_j
// _ZZ10reduceSmemPiS_jE4smem has been demoted

.visible .entry _Z10reduceGmemPiS_j(
	.param .u64 .ptr .align 1 _Z10reduceGmemPiS_j_param_0,
	.param .u64 .ptr .align 1 _Z10reduceGmemPiS_j_param_1,
	.param .u32 _Z10reduceGmemPiS_j_param_2
)
{
	.reg .pred 	%p<16>;
	.reg .b32 	%r<41>;
	.reg .b64 	%rd<11>;

	ld.param.u64 	%rd3, [_Z10reduceGmemPiS_j_param_0];
	ld.param.u64 	%rd4, [_Z10reduceGmemPiS_j_param_1];
	ld.param.u32 	%r4, [_Z10reduceGmemPiS_j_param_2];
	mov.u32 	%r1, %tid.x;
	setp.ge.u32 	%p1, %r1, %r4;
	@%p1 bra 	$L__BB0_12;
	cvta.to.global.u64 	%rd5, %rd3;
	mov.u32 	%r2, %ntid.x;
	mov.u32 	%r3, %ctaid.x;
	mul.lo.s32 	%r5, %r2, %r3;
	mul.wide.u32 	%rd6, %r5, 4;
	add.s64 	%rd1, %rd5, %rd6;
	setp.lt.u32 	%p2, %r2, 1024;
	setp.gt.u32 	%p3, %r1, 511;
	mul.wide.u32 	%rd7, %r1, 4;
	add.s64 	%rd2, %rd1, %rd7;
	or.pred  	%p4, %p2, %p3;
	@%p4 bra 	$L__BB0_3;
	ld.global.u32 	%r7, [%rd2+2048];
	ld.global.u32 	%r8, [%rd2];
	add.s32 	%r9, %r8, %r7;
	st.global.u32 	[%rd2], %r9;
$L__BB0_3:
	bar.sync 	0;
	setp.lt.u32 	%p5, %r2, 512;
	setp.gt.u32 	%p6, %r1, 255;
	or.pred  	%p7, %p5, %p6;
	@%p7 bra 	$L__BB0_5;
	ld.global.u32 	%r11, [%rd2+1024];
	ld.global.u32 	%r12, [%rd2];
	add.s32 	%r13, %r12, %r11;
	st.global.u32 	[%rd2], %r13;
$L__BB0_5:
	bar.sync 	0;
	setp.lt.u32 	%p8, %r2, 256;
	setp.gt.u32 	%p9, %r1, 127;
	or.pred  	%p10, %p8, %p9;
	@%p10 bra 	$L__BB0_7;
	ld.global.u32 	%r15, [%rd2+512];
	ld.global.u32 	%r16, [%rd2];
	add.s32 	%r17, %r16, %r15;
	st.global.u32 	[%rd2], %r17;
$L__BB0_7:
	bar.sync 	0;
	setp.lt.u32 	%p11, %r2, 128;
	setp.gt.u32 	%p12, %r1, 63;
	or.pred  	%p13, %p11, %p12;
	@%p13 bra 	$L__BB0_9;
	ld.global.u32 	%r19, [%rd2+256];
	ld.global.u32 	%r20, [%rd2];
	add.s32 	%r21, %r20, %r19;
	st.global.u32 	[%rd2], %r21;
$L__BB0_9:
	bar.sync 	0;
	setp.gt.u32 	%p14, %r1, 31;
	@%p14 bra 	$L__BB0_12;
	ld.volatile.global.u32 	%r22, [%rd2+128];
	ld.volatile.global.u32 	%r23, [%rd2];
	add.s32 	%r24, %r23, %r22;
	st.volatile.global.u32 	[%rd2], %r24;
	ld.volatile.global.u32 	%r25, [%rd2+64];
	ld.volatile.global.u32 	%r26, [%rd2];
	add.s32 	%r27, %r26, %r25;
	st.volatile.global.u32 	[%rd2], %r27;
	ld.volatile.global.u32 	%r28, [%rd2+32];
	ld.volatile.global.u32 	%r29, [%rd2];
	add.s32 	%r30, %r29, %r28;
	st.volatile.global.u32 	[%rd2], %r30;
	ld.volatile.global.u32 	%r31, [%rd2+16];
	ld.volatile.global.u32 	%r32, [%rd2];
	add.s32 	%r33, %r32, %r31;
	st.volatile.global.u32 	[%rd2], %r33;
	ld.volatile.global.u32 	%r34, [%rd2+8];
	ld.volatile.global.u32 	%r35, [%rd2];
	add.s32 	%r36, %r35, %r34;
	st.volatile.global.u32 	[%rd2], %r36;
	ld.volatile.global.u32 	%r37, [%rd2+4];
	ld.volatile.global.u32 	%r38, [%rd2];
	add.s32 	%r39, %r38, %r37;
	st.volatile.global.u32 	[%rd2], %r39;
	setp.ne.s32 	%p15, %r1, 0;
	@%p15 bra 	$L__BB0_12;
	ld.global.u32 	%r40, [%rd1];
	cvta.to.global.u64 	%rd8, %rd4;
	mul.wide.u32 	%rd9, %r3, 4;
	add.s64 	%rd10, %rd8, %rd9;
	st.global.u32 	[%rd10], %r40;
$L__BB0_12:
	ret;

}
	// .globl	_Z10reduceSmemPiS_j
.visible .entry _Z10reduceSmemPiS_j(
	.param .u64 .ptr .align 1 _Z10reduceSmemPiS_j_param_0,
	.param .u64 .ptr .align 1 _Z10reduceSmemPiS_j_param_1,
	.param .u32 _Z10reduceSmemPiS_j_param_2
)
{
	.reg .pred 	%p<16>;
	.reg .b32 	%r<45>;
	.reg .b64 	%rd<12>;
	// demoted variable
	.shared .align 4 .b8 _ZZ10reduceSmemPiS_jE4smem[1024];
	ld.param.u64 	%rd1, [_Z10reduceSmemPiS_j_param_0];
	ld.param.u64 	%rd2, [_Z10reduceSmemPiS_j_param_1];
	ld.param.u32 	%r5, [_Z10reduceSmemPiS_j_param_2];
	mov.u32 	%r1, %tid.x;
	setp.ge.u32 	%p1, %r1, %r5;
	@%p1 bra 	$L__BB1_12;
	cvta.to.global.u64 	%rd3, %rd1;
	mov.u32 	%r2, %ctaid.x;
	mov.u32 	%r3, %ntid.x;
	mul.lo.s32 	%r6, %r2, %r3;
	cvt.u64.u32 	%rd4, %r6;
	cvt.u64.u32 	%rd5, %r1;
	add.s64 	%rd6, %rd4, %rd5;
	shl.b64 	%rd7, %rd6, 2;
	add.s64 	%rd8, %rd3, %rd7;
	ld.global.u32 	%r8, [%rd8];
	shl.b32 	%r9, %r1, 2;
	mov.u32 	%r10, _ZZ10reduceSmemPiS_jE4smem;
	add.s32 	%r4, %r10, %r9;
	st.shared.u32 	[%r4], %r8;
	bar.sync 	0;
	setp.lt.u32 	%p2, %r3, 1024;
	setp.gt.u32 	%p3, %r1, 511;
	or.pred  	%p4, %p2, %p3;
	@%p4 bra 	$L__BB1_3;
	ld.shared.u32 	%r11, [%r4+2048];
	ld.shared.u32 	%r12, [%r4];
	add.s32 	%r13, %r12, %r11;
	st.shared.u32 	[%r4], %r13;
$L__BB1_3:
	bar.sync 	0;
	setp.lt.u32 	%p5, %r3, 512;
	setp.gt.u32 	%p6, %r1, 255;
	or.pred  	%p7, %p5, %p6;
	@%p7 bra 	$L__BB1_5;
	ld.shared.u32 	%r15, [%r4+1024];
	ld.shared.u32 	%r16, [%r4];
	add.s32 	%r17, %r16, %r15;
	st.shared.u32 	[%r4], %r17;
$L__BB1_5:
	bar.sync 	0;
	setp.lt.u32 	%p8, %r3, 256;
	setp.gt.u32 	%p9, %r1, 127;
	or.pred  	%p10, %p8, %p9;
	@%p10 bra 	$L__BB1_7;
	ld.shared.u32 	%r19, [%r4+512];
	ld.shared.u32 	%r20, [%r4];
	add.s32 	%r21, %r20, %r19;
	st.shared.u32 	[%r4], %r21;
$L__BB1_7:
	bar.sync 	0;
	setp.lt.u32 	%p11, %r3, 128;
	setp.gt.u32 	%p12, %r1, 63;
	or.pred  	%p13, %p11, %p12;
	@%p13 bra 	$L__BB1_9;
	ld.shared.u32 	%r23, [%r4+256];
	ld.shared.u32 	%r24, [%r4];
	add.s32 	%r25, %r24, %r23;
	st.shared.u32 	[%r4], %r25;
$L__BB1_9:
	bar.sync 	0;
	setp.gt.u32 	%p14, %r1, 31;
	@%p14 bra 	$L__BB1_12;
	ld.volatile.shared.u32 	%r26, [%r4+128];
	ld.volatile.shared.u32 	%r27, [%r4];
	add.s32 	%r28, %r27, %r26;
	st.volatile.shared.u32 	[%r4], %r28;
	ld.volatile.shared.u32 	%r29, [%r4+64];
	ld.volatile.shared.u32 	%r30, [%r4];
	add.s32 	%r31, %r30, %r29;
	st.volatile.shared.u32 	[%r4], %r31;
	ld.volatile.shared.u32 	%r32, [%r4+32];
	ld.volatile.shared.u32 	%r33, [%r4];
	add.s32 	%r34, %r33, %r32;
	st.volatile.shared.u32 	[%r4], %r34;
	ld.volatile.shared.u32 	%r35, [%r4+16];
	ld.volatile.shared.u32 	%r36, [%r4];
	add.s32 	%r37, %r36, %r35;
	st.volatile.shared.u32 	[%r4], %r37;
	ld.volatile.shared.u32 	%r38, [%r4+8];
	ld.volatile.shared.u32 	%r39, [%r4];
	add.s32 	%r40, %r39, %r38;
	st.volatile.shared.u32 	[%r4], %r40;
	ld.volatile.shared.u32 	%r41, [%r4+4];
	ld.volatile.shared.u32 	%r42, [%r4];
	add.s32 	%r43, %r42, %r41;
	st.volatile.shared.u32 	[%r4], %r43;
	setp.ne.s32 	%p15, %r1, 0;
	@%p15 bra 	$L__BB1_12;
	ld.shared.u32 	%r44, [_ZZ10reduceSmemPiS_jE4smem];
	cvta.to.global.u64 	%rd9, %rd2;
	mul.wide.u32 	%rd10, %r2, 4;
	add.s64 	%rd11, %rd9, %rd10;
	st.global.u32 	[%rd11], %r44;
$L__BB1_12:
	ret;

}


// ===== COMPILED SASS (sm_100) =====

	.target	sm_100

	.elftype	@"ET_EXEC"


//--------------------- .note.nv.tkinfo           --------------------------
	.section	.note.nv.tkinfo,"",@"SHT_NOTE"
	.sectionflags	@"SHF_NOTE_NV_TKINFO"
	.tkinfo
        /*0018*/ 	.word	0x00000002
        /*0030*/ 	.string	""
        /*0030*/ 	.string	"ptxas"
        /*0030*/ 	.string	"Cuda compilation tools, release 13.0, V13.0.88"
        /*0030*/ 	.string	"Build cuda_13.0.r13.0/compiler.36424714_0"
        /*0030*/ 	.string	"-arch sm_100 -m 64 "



//--------------------- .note.nv.cuinfo           --------------------------
	.section	.note.nv.cuinfo,"",@"SHT_NOTE"
	.sectionflags	@"SHF_NOTE_NV_CUINFO"
        /*0018*/ 	.short	0x0002
        /*001a*/ 	.short	0x0064
        /*001c*/ 	.short	0x0082
	.zero		2


//--------------------- .nv.info                  --------------------------
	.section	.nv.info,"",@"SHT_CUDA_INFO"
	.align	4


	//----- nvinfo : EIATTR_REGCOUNT
	.align		4
        /*0000*/ 	.byte	0x04, 0x2f
        /*0002*/ 	.short	(.L_1 - .L_0)
	.align		4
.L_0:
        /*0004*/ 	.word	index@(_Z10reduceGmemPiS_j)
        /*0008*/ 	.word	0x00000012


	//----- nvinfo : EIATTR_FRAME_SIZE
	.align		4
.L_1:
        /*000c*/ 	.byte	0x04, 0x11
        /*000e*/ 	.short	(.L_3 - .L_2)
	.align		4
.L_2:
        /*0010*/ 	.word	index@(_Z10reduceGmemPiS_j)
        /*0014*/ 	.word	0x00000000


	//----- nvinfo : EIATTR_REGCOUNT
	.align		4
.L_3:
        /*0018*/ 	.byte	0x04, 0x2f
        /*001a*/ 	.short	(.L_5 - .L_4)
	.align		4
.L_4:
        /*001c*/ 	.word	index@(_Z10reduceSmemPiS_j)
        /*0020*/ 	.word	0x0000000d


	//----- nvinfo : EIATTR_FRAME_SIZE
	.align		4
.L_5:
        /*0024*/ 	.byte	0x04, 0x11
        /*0026*/ 	.short	(.L_7 - .L_6)
	.align		4
.L_6:
        /*0028*/ 	.word	index@(_Z10reduceSmemPiS_j)
        /*002c*/ 	.word	0x00000000


	//----- nvinfo : EIATTR_MIN_STACK_SIZE
	.align		4
.L_7:
        /*0030*/ 	.byte	0x04, 0x12
        /*0032*/ 	.short	(.L_9 - .L_8)
	.align		4
.L_8:
        /*0034*/ 	.word	index@(_Z10reduceSmemPiS_j)
        /*0038*/ 	.word	0x00000000


	//----- nvinfo : EIATTR_MIN_STACK_SIZE
	.align		4
.L_9:
        /*003c*/ 	.byte	0x04, 0x12
        /*003e*/ 	.short	(.L_11 - .L_10)
	.align		4
.L_10:
        /*0040*/ 	.word	index@(_Z10reduceGmemPiS_j)
        /*0044*/ 	.word	0x00000000
.L_11:


//--------------------- .nv.compat                --------------------------
	.section	.nv.compat,"",@"SHT_CUDA_COMPAT_INFO"
	.align	4
        /*0000*/ 	.byte	0x02, 0x09, 0x00, 0x00, 0x02, 0x02, 0x01, 0x00, 0x02, 0x05, 0x05, 0x00, 0x03, 0x07, 0x01, 0x01
        /*0010*/ 	.byte	0x02, 0x03, 0x00, 0x00, 0x02, 0x06, 0x01, 0x00, 0x04, 0x0b, 0x08, 0x00, 0x09, 0x00, 0x00, 0x00
        /*0020*/ 	.byte	0x00, 0x00, 0x00, 0x00


//--------------------- .nv.info._Z10reduceSmemPiS_j --------------------------
	.section	.nv.info._Z10reduceSmemPiS_j,"",@"SHT_CUDA_INFO"
	.sectionflags	@""
	.align	4


	//----- nvinfo : EIATTR_CUDA_API_VERSION
	.align		4
        /*0000*/ 	.byte	0x04, 0x37
        /*0002*/ 	.short	(.L_13 - .L_12)
.L_12:
        /*0004*/ 	.word	0x00000082


	//----- nvinfo : EIATTR_KPARAM_INFO
	.align		4
.L_13:
        /*0008*/ 	.byte	0x04, 0x17
        /*000a*/ 	.short	(.L_15 - .L_14)
.L_14:
        /*000c*/ 	.word	0x00000000
        /*0010*/ 	.short	0x0002
        /*0012*/ 	.short	0x0010
        /*0014*/ 	.byte	0x00, 0xf0, 0x11, 0x00


	//----- nvinfo : EIATTR_KPARAM_INFO
	.align		4
.L_15:
        /*0018*/ 	.byte	0x04, 0x17
        /*001a*/ 	.short	(.L_17 - .L_16)
.L_16:
        /*001c*/ 	.word	0x00000000
        /*0020*/ 	.short	0x0001
        /*0022*/ 	.short	0x0008
        /*0024*/ 	.byte	0x00, 0xf5, 0x21, 0x00


	//----- nvinfo : EIATTR_KPARAM_INFO
	.align		4
.L_17:
        /*0028*/ 	.byte	0x04, 0x17
        /*002a*/ 	.short	(.L_19 - .L_18)
.L_18:
        /*002c*/ 	.word	0x00000000
        /*0030*/ 	.short	0x0000
        /*0032*/ 	.short	0x0000
        /*0034*/ 	.byte	0x00, 0xf5, 0x21, 0x00


	//----- nvinfo : EIATTR_SPARSE_MMA_MASK
	.align		4
.L_19:
        /*0038*/ 	.byte	0x03, 0x50
        /*003a*/ 	.short	0x0000


	//----- nvinfo : EIATTR_MAXREG_COUNT
	.align		4
        /*003c*/ 	.byte	0x03, 0x1b
        /*003e*/ 	.short	0x00ff


	//----- nvinfo : EIATTR_NUM_BARRIERS
	.align		4
        /*0040*/ 	.byte	0x02, 0x4c
        /*0042*/ 	.byte	0x01
	.zero		1


	//----- nvinfo : EIATTR_MERCURY_ISA_VERSION
	.align		4
        /*0044*/ 	.byte	0x03, 0x5f
        /*0046*/ 	.short	0x0101


	//----- nvinfo : EIATTR_VRC_CTA_INIT_COUNT
	.align		4
        /*0048*/ 	.byte	0x02, 0x4a
	.zero		1
	.zero		1


	//----- nvinfo : EIATTR_EXIT_INSTR_OFFSETS
	.align		4
        /*004c*/ 	.byte	0x04, 0x1c
        /*004e*/ 	.short	(.L_21 - .L_20)


	//   ....[0]....
.L_20:
        /*0050*/ 	.word	0x00000040


	//   ....[1]....
        /*0054*/ 	.word	0x00000320


	//   ....[2]....
        /*0058*/ 	.word	0x000004c0


	//   ....[3]....
        /*005c*/ 	.word	0x00000510


	//----- nvinfo : EIATTR_CBANK_PARAM_SIZE
	.align		4
.L_21:
        /*0060*/ 	.byte	0x03, 0x19
        /*0062*/ 	.short	0x0014


	//----- nvinfo : EIATTR_PARAM_CBANK
	.align		4
        /*0064*/ 	.byte	0x04, 0x0a
        /*0066*/ 	.short	(.L_23 - .L_22)
	.align		4
.L_22:
        /*0068*/ 	.word	index@(.nv.constant0._Z10reduceSmemPiS_j)
        /*006c*/ 	.short	0x0380
        /*006e*/ 	.short	0x0014


	//----- nvinfo : EIATTR_SW_WAR
	.align		4
.L_23:
        /*0070*/ 	.byte	0x04, 0x36
        /*0072*/ 	.short	(.L_25 - .L_24)
.L_24:
        /*0074*/ 	.word	0x00000008
.L_25:


//--------------------- .nv.info._Z10reduceGmemPiS_j --------------------------
	.section	.nv.info._Z10reduceGmemPiS_j,"",@"SHT_CUDA_INFO"
	.sectionflags	@""
	.align	4


	//----- nvinfo : EIATTR_CUDA_API_VERSION
	.align		4
        /*0000*/ 	.byte	0x04, 0x37
        /*0002*/ 	.short	(.L_27 - .L_26)
.L_26:
        /*0004*/ 	.word	0x00000082


	//----- nvinfo : EIATTR_KPARAM_INFO
	.align		4
.L_27:
        /*0008*/ 	.byte	0x04, 0x17
        /*000a*/ 	.short	(.L_29 - .L_28)
.L_28:
        /*000c*/ 	.word	0x00000000
        /*0010*/ 	.short	0x0002
        /*0012*/ 	.short	0x0010
        /*0014*/ 	.byte	0x00, 0xf0, 0x11, 0x00


	//----- nvinfo : EIATTR_KPARAM_INFO
	.align		4
.L_29:
        /*0018*/ 	.byte	0x04, 0x17
        /*001a*/ 	.short	(.L_31 - .L_30)
.L_30:
        /*001c*/ 	.word	0x00000000
        /*0020*/ 	.short	0x0001
        /*0022*/ 	.short	0x0008
        /*0024*/ 	.byte	0x00, 0xf5, 0x21, 0x00


	//----- nvinfo : EIATTR_KPARAM_INFO
	.align		4
.L_31:
        /*0028*/ 	.byte	0x04, 0x17
        /*002a*/ 	.short	(.L_33 - .L_32)
.L_32:
        /*002c*/ 	.word	0x00000000
        /*0030*/ 	.short	0x0000
        /*0032*/ 	.short	0x0000
        /*0034*/ 	.byte	0x00, 0xf5, 0x21, 0x00


	//----- nvinfo : EIATTR_SPARSE_MMA_MASK
	.align		4
.L_33:
        /*0038*/ 	.byte	0x03, 0x50
        /*003a*/ 	.short	0x0000


	//----- nvinfo : EIATTR_MAXREG_COUNT
	.align		4
        /*003c*/ 	.byte	0x03, 0x1b
        /*003e*/ 	.short	0x00ff


	//----- nvinfo : EIATTR_NUM_BARRIERS
	.align		4
        /*0040*/ 	.byte	0x02, 0x4c
        /*0042*/ 	.byte	0x01
	.zero		1


	//----- nvinfo : EIATTR_MERCURY_ISA_VERSION
	.align		4
        /*0044*/ 	.byte	0x03, 0x5f
        /*0046*/ 	.short	0x0101


	//----- nvinfo : EIATTR_VRC_CTA_INIT_COUNT
	.align		4
        /*0048*/ 	.byte	0x02, 0x4a
	.zero		1
	.zero		1


	//----- nvinfo : EIATTR_EXIT_INSTR_OFFSETS
	.align		4
        /*004c*/ 	.byte	0x04, 0x1c
        /*004e*/ 	.short	(.L_35 - .L_34)


	//   ....[0]....
.L_34:
        /*0050*/ 	.word	0x00000040


	//   ....[1]....
        /*0054*/ 	.word	0x00000350


	//   ....[2]....
        /*0058*/ 	.word	0x000004f0


	//   ....[3]....
        /*005c*/ 	.word	0x00000540


	//----- nvinfo : EIATTR_CRS_STACK_SIZE
	.align		4
.L_35:
        /*0060*/ 	.byte	0x04, 0x1e
        /*0062*/ 	.short	(.L_37 - .L_36)
.L_36:
        /*0064*/ 	.word	0x00000000


	//----- nvinfo : EIATTR_CBANK_PARAM_SIZE
	.align		4
.L_37:
        /*0068*/ 	.byte	0x03, 0x19
        /*006a*/ 	.short	0x0014


	//----- nvinfo : EIATTR_PARAM_CBANK
	.align		4
        /*006c*/ 	.byte	0x04, 0x0a
        /*006e*/ 	.short	(.L_39 - .L_38)
	.align		4
.L_38:
        /*0070*/ 	.word	index@(.nv.constant0._Z10reduceGmemPiS_j)
        /*0074*/ 	.short	0x0380
        /*0076*/ 	.short	0x0014


	//----- nvinfo : EIATTR_SW_WAR
	.align		4
.L_39:
        /*0078*/ 	.byte	0x04, 0x36
        /*007a*/ 	.short	(.L_41 - .L_40)
.L_40:
        /*007c*/ 	.word	0x00000008
.L_41:


//--------------------- .nv.callgraph             --------------------------
	.section	.nv.callgraph,"",@"SHT_CUDA_CALLGRAPH"
	.align	4
	.sectionentsize	8
	.align		4
        /*0000*/ 	.word	0x00000000
	.align		4
        /*0004*/ 	.word	0xffffffff
	.align		4
        /*0008*/ 	.word	0x00000000
	.align		4
        /*000c*/ 	.word	0xfffffffe
	.align		4
        /*0010*/ 	.word	0x00000000
	.align		4
        /*0014*/ 	.word	0xfffffffd
	.align		4
        /*0018*/ 	.word	0x00000000
	.align		4
        /*001c*/ 	.word	0xfffffffc


//--------------------- .text._Z10reduceSmemPiS_j --------------------------
	.section	.text._Z10reduceSmemPiS_j,"ax",@progbits
	.align	128
        .global         _Z10reduceSmemPiS_j
        .type           _Z10reduceSmemPiS_j,@function
        .size           _Z10reduceSmemPiS_j,(.L_x_10 - _Z10reduceSmemPiS_j)
        .other          _Z10reduceSmemPiS_j,@"STO_CUDA_ENTRY STV_DEFAULT"
_Z10reduceSmemPiS_j:
.text._Z10reduceSmemPiS_j:
[----:B------:R-:W-:Y:S01]  /*0000*/  LDC R1, c[0x0][0x37c] ;  /* 0x0000df00ff017b82 */ /* 0x000fe20000000800 */
[----:B------:R-:W0:Y:S01]  /*0010*/  S2R R2, SR_TID.X ;  /* 0x0000000000027919 */ /* 0x000e220000002100 */
[----:B------:R-:W0:Y:S02]  /*0020*/  LDCU UR4, c[0x0][0x390] ;  /* 0x00007200ff0477ac */ /* 0x000e240008000800 */
[----:B0-----:R-:W-:-:S13]  /*0030*/  ISETP.GE.U32.AND P0, PT, R2, UR4, PT ;  /* 0x0000000402007c0c */ /* 0x001fda000bf06070 */
[----:B------:R-:W-:Y:S05]  /*0040*/  @P0 EXIT ;  /* 0x000000000000094d */ /* 0x000fea0003800000 */
[----:B------:R-:W0:Y:S01]  /*0050*/  S2R R0, SR_CTAID.X ;  /* 0x0000000000007919 */ /* 0x000e220000002500 */
[----:B------:R-:W0:Y:S01]  /*0060*/  LDC R9, c[0x0][0x360] ;  /* 0x0000d800ff097b82 */ /* 0x000e220000000800 */
[----:B------:R-:W1:Y:S01]  /*0070*/  LDCU.64 UR4, c[0x0][0x380] ;  /* 0x00007000ff0477ac */ /* 0x000e620008000a00 */
[----:B------:R-:W2:Y:S01]  /*0080*/  LDCU.64 UR6, c[0x0][0x358] ;  /* 0x00006b00ff0677ac */ /* 0x000ea20008000a00 */
[----:B0-----:R-:W-:-:S05]  /*0090*/  IMAD R3, R0, R9, RZ ;  /* 0x0000000900037224 */ /* 0x001fca00078e02ff */
[----:B------:R-:W-:-:S05]  /*00a0*/  IADD3 R3, P0, PT, R3, R2, RZ ;  /* 0x0000000203037210 */ /* 0x000fca0007f1e0ff */
[----:B------:R-:W-:Y:S01]  /*00b0*/  IMAD.X R6, RZ, RZ, RZ, P0 ;  /* 0x000000ffff067224 */ /* 0x000fe200000e06ff */
[----:B-1----:R-:W-:-:S04]  /*00c0*/  LEA R4, P0, R3, UR4, 0x2 ;  /* 0x0000000403047c11 */ /* 0x002fc8000f8010ff */
[----:B------:R-:W-:-:S05]  /*00d0*/  LEA.HI.X R5, R3, UR5, R6, 0x2, P0 ;  /* 0x0000000503057c11 */ /* 0x000fca00080f1406 */
[----:B--2---:R-:W2:Y:S01]  /*00e0*/  LDG.E R4, desc[UR6][R4.64] ;  /* 0x0000000604047981 */ /* 0x004ea2000c1e1900 */
[----:B------:R-:W0:Y:S01]  /*00f0*/  S2UR UR5, SR_CgaCtaId ;  /* 0x00000000000579c3 */ /* 0x000e220000008800 */
[----:B------:R-:W-:Y:S01]  /*0100*/  UMOV UR4, 0x400 ;  /* 0x0000040000047882 */ /* 0x000fe20000000000 */
[C---:B------:R-:W-:Y:S02]  /*0110*/  ISETP.GT.U32.AND P1, PT, R2.reuse, 0x1ff, PT ;  /* 0x000001ff0200780c */ /* 0x040fe40003f24070 */
[----:B------:R-:W-:Y:S02]  /*0120*/  ISETP.GT.U32.AND P0, PT, R2, 0xff, PT ;  /* 0x000000ff0200780c */ /* 0x000fe40003f04070 */
[C---:B------:R-:W-:Y:S02]  /*0130*/  ISETP.LT.U32.OR P1, PT, R9.reuse, 0x400, P1 ;  /* 0x000004000900780c */ /* 0x040fe40000f21470 */
[----:B------:R-:W-:Y:S01]  /*0140*/  ISETP.LT.U32.OR P0, PT, R9, 0x200, P0 ;  /* 0x000002000900780c */ /* 0x000fe20000701470 */
[----:B0-----:R-:W-:-:S06]  /*0150*/  ULEA UR4, UR5, UR4, 0x18 ;  /* 0x0000000405047291 */ /* 0x001fcc000f8ec0ff */
[----:B------:R-:W-:-:S05]  /*0160*/  LEA R3, R2, UR4, 0x2 ;  /* 0x0000000402037c11 */ /* 0x000fca000f8e10ff */
[----:B--2---:R-:W-:Y:S01]  /*0170*/  STS [R3], R4 ;  /* 0x0000000403007388 */ /* 0x004fe20000000800 */
[----:B------:R-:W-:Y:S06]  /*0180*/  BAR.SYNC.DEFER_BLOCKING 0x0 ;  /* 0x0000000000007b1d */ /* 0x000fec0000010000 */
[----:B------:R-:W-:Y:S04]  /*0190*/  @!P1 LDS R6, [R3+0x800] ;  /* 0x0008000003069984 */ /* 0x000fe80000000800 */
[----:B------:R-:W0:Y:S02]  /*01a0*/  @!P1 LDS R7, [R3] ;  /* 0x0000000003079984 */ /* 0x000e240000000800 */
[----:B0-----:R-:W-:-:S05]  /*01b0*/  @!P1 IMAD.IADD R6, R6, 0x1, R7 ;  /* 0x0000000106069824 */ /* 0x001fca00078e0207 */
[----:B------:R-:W-:Y:S01]  /*01c0*/  @!P1 STS [R3], R6 ;  /* 0x0000000603009388 */ /* 0x000fe20000000800 */
[----:B------:R-:W-:Y:S01]  /*01d0*/  BAR.SYNC.DEFER_BLOCKING 0x0 ;  /* 0x0000000000007b1d */ /* 0x000fe20000010000 */
[----:B------:R-:W-:-:S04]  /*01e0*/  ISETP.GT.U32.AND P1, PT, R2, 0x7f, PT ;  /* 0x0000007f0200780c */ /* 0x000fc80003f24070 */
[----:B------:R-:W-:Y:S01]  /*01f0*/  ISETP.LT.U32.OR P1, PT, R9, 0x100, P1 ;  /* 0x000001000900780c */ /* 0x000fe20000f21470 */
        /* <DEDUP_REMOVED lines=12> */
[----:B------:R-:W-:-:S05]  /*02c0*/  ISETP.GT.U32.AND P1, PT, R2, 0x1f, PT ;  /* 0x0000001f0200780c */ /* 0x000fca0003f24070 */
[----:B------:R-:W-:Y:S04]  /*02d0*/  @!P0 LDS R5, [R3+0x100] ;  /* 0x0001000003058984 */ /* 0x000fe80000000800 */
[----:B------:R-:W0:Y:S02]  /*02e0*/  @!P0 LDS R6, [R3] ;  /* 0x0000000003068984 */ /* 0x000e240000000800 */
[----:B0-----:R-:W-:-:S05]  /*02f0*/  @!P0 IMAD.IADD R6, R5, 0x1, R6 ;  /* 0x0000000105068824 */ /* 0x001fca00078e0206 */
[----:B------:R0:W-:Y:S01]  /*0300*/  @!P0 STS [R3], R6 ;  /* 0x0000000603008388 */ /* 0x0001e20000000800 */
[----:B------:R-:W-:Y:S06]  /*0310*/  BAR.SYNC.DEFER_BLOCKING 0x0 ;  /* 0x0000000000007b1d */ /* 0x000fec0000010000 */
[----:B------:R-:W-:Y:S05]  /*0320*/  @P1 EXIT ;  /* 0x000000000000194d */ /* 0x000fea0003800000 */
[----:B------:R-:W-:Y:S01]  /*0330*/  LDS R4, [R3+0x80] ;  /* 0x0000800003047984 */ /* 0x000fe20000000800 */
[----:B------:R-:W-:-:S03]  /*0340*/  ISETP.NE.AND P0, PT, R2, RZ, PT ;  /* 0x000000ff0200720c */ /* 0x000fc60003f05270 */
[----:B------:R-:W1:Y:S02]  /*0350*/  LDS R5, [R3] ;  /* 0x0000000003057984 */ /* 0x000e640000000800 */
[----:B-1----:R-:W-:-:S05]  /*0360*/  IMAD.IADD R4, R4, 0x1, R5 ;  /* 0x0000000104047824 */ /* 0x002fca00078e0205 */
[----:B------:R-:W-:Y:S04]  /*0370*/  STS [R3], R4 ;  /* 0x0000000403007388 */ /* 0x000fe80000000800 */
[----:B------:R-:W-:Y:S04]  /*0380*/  LDS R5, [R3+0x40] ;  /* 0x0000400003057984 */ /* 0x000fe80000000800 */
[----:B0-----:R-:W0:Y:S02]  /*0390*/  LDS R6, [R3] ;  /* 0x0000000003067984 */ /* 0x001e240000000800 */
[----:B0-----:R-:W-:-:S05]  /*03a0*/  IMAD.IADD R6, R5, 0x1, R6 ;  /* 0x0000000105067824 */ /* 0x001fca00078e0206 */
[----:B------:R-:W-:Y:S04]  /*03b0*/  STS [R3], R6 ;  /* 0x0000000603007388 */ /* 0x000fe80000000800 */
[----:B------:R-:W-:Y:S04]  /*03c0*/  LDS R5, [R3+0x20] ;  /* 0x0000200003057984 */ /* 0x000fe80000000800 */
[----:B------:R-:W0:Y:S02]  /*03d0*/  LDS R8, [R3] ;  /* 0x0000000003087984 */ /* 0x000e240000000800 */
        /* <DEDUP_REMOVED lines=13> */
[----:B------:R0:W-:Y:S01]  /*04b0*/  STS [R3], R6 ;  /* 0x0000000603007388 */ /* 0x0001e20000000800 */
[----:B------:R-:W-:Y:S05]  /*04c0*/  @P0 EXIT ;  /* 0x000000000000094d */ /* 0x000fea0003800000 */
[----:B------:R-:W1:Y:S01]  /*04d0*/  LDS R5, [UR4] ;  /* 0x00000004ff057984 */ /* 0x000e620008000800 */
[----:B0-----:R-:W0:Y:S02]  /*04e0*/  LDC.64 R2, c[0x0][0x388] ;  /* 0x0000e200ff027b82 */ /* 0x001e240000000a00 */
[----:B0-----:R-:W-:-:S05]  /*04f0*/  IMAD.WIDE.U32 R2, R0, 0x4, R2 ;  /* 0x0000000400027825 */ /* 0x001fca00078e0002 */
[----:B-1----:R-:W-:Y:S01]  /*0500*/  STG.E desc[UR6][R2.64], R5 ;  /* 0x0000000502007986 */ /* 0x002fe2000c101906 */
[----:B------:R-:W-:Y:S05]  /*0510*/  EXIT ;  /* 0x000000000000794d */ /* 0x000fea0003800000 */
.L_x_0:
[----:B------:R-:W-:-:S00]  /*0520*/  BRA `(.L_x_0) ;  /* 0xfffffffc00fc7947 */ /* 0x000fc0000383ffff */
[----:B------:R-:W-:-:S00]  /*0530*/  NOP ;  /* 0x0000000000007918 */ /* 0x000fc00000000000 */
        /* <DEDUP_REMOVED lines=12> */
.L_x_10:


//--------------------- .text._Z10reduceGmemPiS_j --------------------------
	.section	.text._Z10reduceGmemPiS_j,"ax",@progbits
	.align	128
        .global         _Z10reduceGmemPiS_j
        .type           _Z10reduceGmemPiS_j,@function
        .size           _Z10reduceGmemPiS_j,(.L_x_11 - _Z10reduceGmemPiS_j)
        .other          _Z10reduceGmemPiS_j,@"STO_CUDA_ENTRY STV_DEFAULT"
_Z10reduceGmemPiS_j:
.text._Z10reduceGmemPiS_j:
[----:B------:R-:W-:Y:S01]  /*0000*/  LDC R1, c[0x0][0x37c] ;  /* 0x0000df00ff017b82 */ /* 0x000fe20000000800 */
[----:B------:R-:W0:Y:S01]  /*0010*/  S2R R7, SR_TID.X ;  /* 0x0000000000077919 */ /* 0x000e220000002100 */
[----:B------:R-:W0:Y:S02]  /*0020*/  LDCU UR4, c[0x0][0x390] ;  /* 0x00007200ff0477ac */ /* 0x000e240008000800 */
[----:B0-----:R-:W-:-:S13]  /*0030*/  ISETP.GE.U32.AND P0, PT, R7, UR4, PT ;  /* 0x0000000407007c0c */ /* 0x001fda000bf06070 */
[----:B------:R-:W-:Y:S05]  /*0040*/  @P0 EXIT ;  /* 0x000000000000094d */ /* 0x000fea0003800000 */
[----:B------:R-:W0:Y:S01]  /*0050*/  S2R R0, SR_CTAID.X ;  /* 0x0000000000007919 */ /* 0x000e220000002500 */
[----:B------:R-:W1:Y:S01]  /*0060*/  LDC R9, c[0x0][0x360] ;  /* 0x0000d800ff097b82 */ /* 0x000e620000000800 */
[C---:B------:R-:W-:Y:S01]  /*0070*/  ISETP.GT.U32.AND P2, PT, R7.reuse, 0x1ff, PT ;  /* 0x000001ff0700780c */ /* 0x040fe20003f44070 */
[----:B------:R-:W2:Y:S01]  /*0080*/  LDCU.64 UR4, c[0x0][0x358] ;  /* 0x00006b00ff0477ac */ /* 0x000ea20008000a00 */
[C---:B------:R-:W-:Y:S01]  /*0090*/  ISETP.GT.U32.AND P3, PT, R7.reuse, 0xff, PT ;  /* 0x000000ff0700780c */ /* 0x040fe20003f64070 */
[----:B------:R-:W-:Y:S01]  /*00a0*/  BSSY.RECONVERGENT B0, `(.L_x_1) ;  /* 0x0000011000007945 */ /* 0x000fe20003800200 */
[C---:B------:R-:W-:Y:S02]  /*00b0*/  ISETP.GT.U32.AND P1, PT, R7.reuse, 0x7f, PT ;  /* 0x0000007f0700780c */ /* 0x040fe40003f24070 */
[C---:B------:R-:W-:Y:S01]  /*00c0*/  ISETP.GT.U32.AND P0, PT, R7.reuse, 0x3f, PT ;  /* 0x0000003f0700780c */ /* 0x040fe20003f04070 */
[----:B------:R-:W3:Y:S01]  /*00d0*/  LDC.64 R2, c[0x0][0x380] ;  /* 0x0000e000ff027b82 */ /* 0x000ee20000000a00 */
[----:B------:R-:W-:-:S02]  /*00e0*/  ISETP.GT.U32.AND P4, PT, R7, 0x1f, PT ;  /* 0x0000001f0700780c */ /* 0x000fc40003f84070 */
[C---:B-1----:R-:W-:Y:S02]  /*00f0*/  ISETP.LT.U32.OR P2, PT, R9.reuse, 0x400, P2 ;  /* 0x000004000900780c */ /* 0x042fe40001741470 */
[C---:B------:R-:W-:Y:S02]  /*0100*/  ISETP.LT.U32.OR P3, PT, R9.reuse, 0x200, P3 ;  /* 0x000002000900780c */ /* 0x040fe40001f61470 */
[C---:B------:R-:W-:Y:S02]  /*0110*/  ISETP.LT.U32.OR P1, PT, R9.reuse, 0x100, P1 ;  /* 0x000001000900780c */ /* 0x040fe40000f21470 */
[C---:B------:R-:W-:Y:S01]  /*0120*/  ISETP.LT.U32.OR P0, PT, R9.reuse, 0x80, P0 ;  /* 0x000000800900780c */ /* 0x040fe20000701470 */
[----:B0-----:R-:W-:-:S04]  /*0130*/  IMAD R5, R9, R0, RZ ;  /* 0x0000000009057224 */ /* 0x001fc800078e02ff */
[----:B---3--:R-:W-:-:S04]  /*0140*/  IMAD.WIDE.U32 R2, R5, 0x4, R2 ;  /* 0x0000000405027825 */ /* 0x008fc800078e0002 */
[----:B------:R-:W-:Y:S01]  /*0150*/  IMAD.WIDE.U32 R4, R7, 0x4, R2 ;  /* 0x0000000407047825 */ /* 0x000fe200078e0002 */
[----:B--2---:R-:W-:Y:S06]  /*0160*/  @P2 BRA `(.L_x_2) ;  /* 0x0000000000102947 */ /* 0x004fec0003800000 */
[----:B------:R-:W2:Y:S04]  /*0170*/  LDG.E R6, desc[UR4][R4.64+0x800] ;  /* 0x0008000404067981 */ /* 0x000ea8000c1e1900 */
[----:B------:R-:W2:Y:S02]  /*0180*/  LDG.E R9, desc[UR4][R4.64] ;  /* 0x0000000404097981 */ /* 0x000ea4000c1e1900 */
[----:B--2---:R-:W-:-:S05]  /*0190*/  IMAD.IADD R9, R6, 0x1, R9 ;  /* 0x0000000106097824 */ /* 0x004fca00078e0209 */
[----:B------:R0:W-:Y:S02]  /*01a0*/  STG.E desc[UR4][R4.64], R9 ;  /* 0x0000000904007986 */ /* 0x0001e4000c101904 */
.L_x_2:
[----:B------:R-:W-:Y:S05]  /*01b0*/  BSYNC.RECONVERGENT B0 ;  /* 0x0000000000007941 */ /* 0x000fea0003800200 */
.L_x_1:
[----:B------:R-:W-:Y:S06]  /*01c0*/  BAR.SYNC.DEFER_BLOCKING 0x0 ;  /* 0x0000000000007b1d */ /* 0x000fec0000010000 */
[----:B------:R-:W-:Y:S04]  /*01d0*/  BSSY.RECONVERGENT B0, `(.L_x_3) ;  /* 0x0000006000007945 */ /* 0x000fe80003800200 */
[----:B------:R-:W-:Y:S05]  /*01e0*/  @P3 BRA `(.L_x_4) ;  /* 0x0000000000103947 */ /* 0x000fea0003800000 */
[----:B------:R-:W2:Y:S04]  /*01f0*/  LDG.E R6, desc[UR4][R4.64+0x400] ;  /* 0x0004000404067981 */ /* 0x000ea8000c1e1900 */
[----:B0-----:R-:W2:Y:S02]  /*0200*/  LDG.E R9, desc[UR4][R4.64] ;  /* 0x0000000404097981 */ /* 0x001ea4000c1e1900 */
[----:B--2---:R-:W-:-:S05]  /*0210*/  IMAD.IADD R9, R6, 0x1, R9 ;  /* 0x0000000106097824 */ /* 0x004fca00078e0209 */
[----:B------:R1:W-:Y:S02]  /*0220*/  STG.E desc[UR4][R4.64], R9 ;  /* 0x0000000904007986 */ /* 0x0003e4000c101904 */
.L_x_4:
[----:B------:R-:W-:Y:S05]  /*0230*/  BSYNC.RECONVERGENT B0 ;  /* 0x0000000000007941 */ /* 0x000fea0003800200 */
.L_x_3:
[----:B------:R-:W-:Y:S06]  /*0240*/  BAR.SYNC.DEFER_BLOCKING 0x0 ;  /* 0x0000000000007b1d */ /* 0x000fec0000010000 */
[----:B------:R-:W-:Y:S04]  /*0250*/  BSSY.RECONVERGENT B0, `(.L_x_5) ;  /* 0x0000006000007945 */ /* 0x000fe80003800200 */
[----:B------:R-:W-:Y:S05]  /*0260*/  @P1 BRA `(.L_x_6) ;  /* 0x0000000000101947 */ /* 0x000fea0003800000 */
[----:B------:R-:W2:Y:S04]  /*0270*/  LDG.E R6, desc[UR4][R4.64+0x200] ;  /* 0x0002000404067981 */ /* 0x000ea8000c1e1900 */
[----:B01----:R-:W2:Y:S02]  /*0280*/  LDG.E R9, desc[UR4][R4.64] ;  /* 0x0000000404097981 */ /* 0x003ea4000c1e1900 */
[----:B--2---:R-:W-:-:S05]  /*0290*/  IMAD.IADD R9, R6, 0x1, R9 ;  /* 0x0000000106097824 */ /* 0x004fca00078e0209 */
[----:B------:R2:W-:Y:S02]  /*02a0*/  STG.E desc[UR4][R4.64], R9 ;  /* 0x0000000904007986 */ /* 0x0005e4000c101904 */
.L_x_6:
[----:B------:R-:W-:Y:S05]  /*02b0*/  BSYNC.RECONVERGENT B0 ;  /* 0x0000000000007941 */ /* 0x000fea0003800200 */
.L_x_5:
[----:B------:R-:W-:Y:S06]  /*02c0*/  BAR.SYNC.DEFER_BLOCKING 0x0 ;  /* 0x0000000000007b1d */ /* 0x000fec0000010000 */
[----:B------:R-:W-:Y:S04]  /*02d0*/  BSSY.RECONVERGENT B0, `(.L_x_7) ;  /* 0x0000006000007945 */ /* 0x000fe80003800200 */
[----:B------:R-:W-:Y:S05]  /*02e0*/  @P0 BRA `(.L_x_8) ;  /* 0x0000000000100947 */ /* 0x000fea0003800000 */
[----:B------:R-:W3:Y:S04]  /*02f0*/  LDG.E R6, desc[UR4][R4.64+0x100] ;  /* 0x0001000404067981 */ /* 0x000ee8000c1e1900 */
[----:B012---:R-:W3:Y:S02]  /*0300*/  LDG.E R9, desc[UR4][R4.64] ;  /* 0x0000000404097981 */ /* 0x007ee4000c1e1900 */
[----:B---3--:R-:W-:-:S05]  /*0310*/  IADD3 R9, PT, PT, R6, R9, RZ ;  /* 0x0000000906097210 */ /* 0x008fca0007ffe0ff */
[----:B------:R3:W-:Y:S02]  /*0320*/  STG.E desc[UR4][R4.64], R9 ;  /* 0x0000000904007986 */ /* 0x0007e4000c101904 */
.L_x_8:
[----:B------:R-:W-:Y:S05]  /*0330*/  BSYNC.RECONVERGENT B0 ;  /* 0x0000000000007941 */ /* 0x000fea0003800200 */
.L_x_7:
[----:B------:R-:W-:Y:S06]  /*0340*/  BAR.SYNC.DEFER_BLOCKING 0x0 ;  /* 0x0000000000007b1d */ /* 0x000fec0000010000 */
[----:B------:R-:W-:Y:S05]  /*0350*/  @P4 EXIT ;  /* 0x000000000000494d */ /* 0x000fea0003800000 */
[----:B------:R-:W4:Y:S04]  /*0360*/  LDG.E.STRONG.SYS R6, desc[UR4][R4.64+0x80] ;  /* 0x0000800404067981 */ /* 0x000f28000c1f5900 */
[----:B0123--:R-:W4:Y:S02]  /*0370*/  LDG.E.STRONG.SYS R9, desc[UR4][R4.64] ;  /* 0x0000000404097981 */ /* 0x00ff24000c1f5900 */
[----:B----4-:R-:W-:-:S05]  /*0380*/  IMAD.IADD R9, R6, 0x1, R9 ;  /* 0x0000000106097824 */ /* 0x010fca00078e0209 */
[----:B------:R0:W-:Y:S04]  /*0390*/  STG.E.STRONG.SYS desc[UR4][R4.64], R9 ;  /* 0x0000000904007986 */ /* 0x0001e8000c115904 */
[----:B------:R-:W2:Y:S04]  /*03a0*/  LDG.E.STRONG.SYS R6, desc[UR4][R4.64+0x40] ;  /* 0x0000400404067981 */ /* 0x000ea8000c1f5900 */
[----:B------:R-:W2:Y:S02]  /*03b0*/  LDG.E.STRONG.SYS R11, desc[UR4][R4.64] ;  /* 0x00000004040b7981 */ /* 0x000ea4000c1f5900 */
[----:B--2---:R-:W-:-:S05]  /*03c0*/  IMAD.IADD R11, R6, 0x1, R11 ;  /* 0x00000001060b7824 */ /* 0x004fca00078e020b */
[----:B------:R1:W-:Y:S04]  /*03d0*/  STG.E.STRONG.SYS desc[UR4][R4.64], R11 ;  /* 0x0000000b04007986 */ /* 0x0003e8000c115904 */
[----:B------:R-:W2:Y:S04]  /*03e0*/  LDG.E.STRONG.SYS R6, desc[UR4][R4.64+0x20] ;  /* 0x0000200404067981 */ /* 0x000ea8000c1f5900 */
[----:B------:R-:W2:Y:S02]  /*03f0*/  LDG.E.STRONG.SYS R13, desc[UR4][R4.64] ;  /* 0x00000004040d7981 */ /* 0x000ea4000c1f5900 */
[----:B--2---:R-:W-:-:S05]  /*0400*/  IADD3 R13, PT, PT, R6, R13, RZ ;  /* 0x0000000d060d7210 */ /* 0x004fca0007ffe0ff */
[----:B------:R2:W-:Y:S04]  /*0410*/  STG.E.STRONG.SYS desc[UR4][R4.64], R13 ;  /* 0x0000000d04007986 */ /* 0x0005e8000c115904 */
[----:B------:R-:W3:Y:S04]  /*0420*/  LDG.E.STRONG.SYS R6, desc[UR4][R4.64+0x10] ;  /* 0x0000100404067981 */ /* 0x000ee8000c1f5900 */
[----:B------:R-:W3:Y:S02]  /*0430*/  LDG.E.STRONG.SYS R15, desc[UR4][R4.64] ;  /* 0x00000004040f7981 */ /* 0x000ee4000c1f5900 */
[----:B---3--:R-:W-:-:S05]  /*0440*/  IMAD.IADD R15, R6, 0x1, R15 ;  /* 0x00000001060f7824 */ /* 0x008fca00078e020f */
[----:B------:R2:W-:Y:S04]  /*0450*/  STG.E.STRONG.SYS desc[UR4][R4.64], R15 ;  /* 0x0000000f04007986 */ /* 0x0005e8000c115904 */
[----:B------:R-:W3:Y:S04]  /*0460*/  LDG.E.STRONG.SYS R6, desc[UR4][R4.64+0x8] ;  /* 0x0000080404067981 */ /* 0x000ee8000c1f5900 */
[----:B0-----:R-:W3:Y:S02]  /*0470*/  LDG.E.STRONG.SYS R9, desc[UR4][R4.64] ;  /* 0x0000000404097981 */ /* 0x001ee4000c1f5900 */
[----:B---3--:R-:W-:-:S05]  /*0480*/  IMAD.IADD R9, R6, 0x1, R9 ;  /* 0x0000000106097824 */ /* 0x008fca00078e0209 */
[----:B------:R2:W-:Y:S04]  /*0490*/  STG.E.STRONG.SYS desc[UR4][R4.64], R9 ;  /* 0x0000000904007986 */ /* 0x0005e8000c115904 */
[----:B------:R-:W3:Y:S04]  /*04a0*/  LDG.E.STRONG.SYS R6, desc[UR4][R4.64+0x4] ;  /* 0x0000040404067981 */ /* 0x000ee8000c1f5900 */
[----:B-1----:R-:W3:Y:S01]  /*04b0*/  LDG.E.STRONG.SYS R11, desc[UR4][R4.64] ;  /* 0x00000004040b7981 */ /* 0x002ee2000c1f5900 */
[----:B------:R-:W-:Y:S02]  /*04c0*/  ISETP.NE.AND P0, PT, R7, RZ, PT ;  /* 0x000000ff0700720c */ /* 0x000fe40003f05270 */
[----:B---3--:R-:W-:-:S05]  /*04d0*/  IADD3 R11, PT, PT, R6, R11, RZ ;  /* 0x0000000b060b7210 */ /* 0x008fca0007ffe0ff */
[----:B------:R2:W-:Y:S06]  /*04e0*/  STG.E.STRONG.SYS desc[UR4][R4.64], R11 ;  /* 0x0000000b04007986 */ /* 0x0005ec000c115904 */
[----:B------:R-:W-:Y:S05]  /*04f0*/  @P0 EXIT ;  /* 0x000000000000094d */ /* 0x000fea0003800000 */
[----:B------:R-:W3:Y:S01]  /*0500*/  LDG.E R3, desc[UR4][R2.64] ;  /* 0x0000000402037981 */ /* 0x000ee2000c1e1900 */
[----:B--2---:R-:W0:Y:S02]  /*0510*/  LDC.64 R4, c[0x0][0x388] ;  /* 0x0000e200ff047b82 */ /* 0x004e240000000a00 */
[----:B0-----:R-:W-:-:S05]  /*0520*/  IMAD.WIDE.U32 R4, R0, 0x4, R4 ;  /* 0x0000000400047825 */ /* 0x001fca00078e0004 */
[----:B---3--:R-:W-:Y:S01]  /*0530*/  STG.E desc[UR4][R4.64], R3 ;  /* 0x0000000304007986 */ /* 0x008fe2000c101904 */
[----:B------:R-:W-:Y:S05]  /*0540*/  EXIT ;  /* 0x000000000000794d */ /* 0x000fea0003800000 */
.L_x_9:
        /* <DEDUP_REMOVED lines=11> */
.L_x_11:


//--------------------- .nv.shared._Z10reduceSmemPiS_j --------------------------
	.section	.nv.shared._Z10reduceSmemPiS_j,"aw",@nobits
	.sectionflags	@""
	.align	4
.nv.shared._Z10reduceSmemPiS_j:
	.zero		2048


//--------------------- .nv.shared.reserved.0     --------------------------
	.section	.nv.shared.reserved.0,"aw",@nobits
	.weak		__nv_reservedSMEM_offset_0_alias
	.size		__nv_reservedSMEM_offset_0_alias, 0, 64
	.other		__nv_reservedSMEM_offset_0_alias,@"STO_CUDA_RESERVED_SHARED STV_DEFAULT"
__nv_reservedSMEM_offset_0_alias:
	.zero		0
	.zero		64


//--------------------- .nv.constant0._Z10reduceSmemPiS_j --------------------------
	.section	.nv.constant0._Z10reduceSmemPiS_j,"a",@progbits
	.sectionflags	@""
	.align	4
.nv.constant0._Z10reduceSmemPiS_j:
	.zero		916


//--------------------- .nv.constant0._Z10reduceGmemPiS_j --------------------------
	.section	.nv.constant0._Z10reduceGmemPiS_j,"a",@progbits
	.sectionflags	@""
	.align	4
.nv.constant0._Z10reduceGmemPiS_j:
	.zero		916


//--------------------- SYMBOLS --------------------------

	.type		.nv.reservedSmem.offset0,@object
	.size		.nv.reservedSmem.offset0,0x4
	.type		.nv.reservedSmem.cap,@object
	.size		.nv.reservedSmem.cap,0x4
